//
// Generated by NVIDIA NVVM Compiler
//
// Compiler Build ID: CL-36424714
// Cuda compilation tools, release 13.0, V13.0.88
// Based on NVVM 20.0.0
//

.version 9.0
.target sm_100
.address_size 64

	// .globl	_Z15condition_equalPfS_i

.visible .entry _Z15condition_equalPfS_i(
	.param .u64 .ptr .align 1 _Z15condition_equalPfS_i_param_0,
	.param .u64 .ptr .align 1 _Z15condition_equalPfS_i_param_1,
	.param .u32 _Z15condition_equalPfS_i_param_2
)
{
	.reg .pred 	%p<2>;
	.reg .b32 	%r<8>;
	.reg .b32 	%f<3>;
	.reg .b64 	%rd<11>;

	ld.param.u64 	%rd2, [_Z15condition_equalPfS_i_param_0];
	ld.param.u64 	%rd3, [_Z15condition_equalPfS_i_param_1];
	ld.param.u32 	%r2, [_Z15condition_equalPfS_i_param_2];
	cvta.to.global.u64 	%rd1, %rd3;
	cvta.to.global.u64 	%rd4, %rd2;
	mov.u32 	%r3, %ctaid.x;
	mov.u32 	%r4, %ntid.x;
	mov.u32 	%r5, %tid.x;
	mad.lo.s32 	%r1, %r3, %r4, %r5;
	mul.wide.s32 	%rd5, %r1, 4;
	add.s64 	%rd6, %rd4, %rd5;
	ld.global.f32 	%f1, [%rd6];
	cvt.rn.f32.s32 	%f2, %r2;
	setp.neu.f32 	%p1, %f1, %f2;
	@%p1 bra 	$L__BB0_2;
	add.s64 	%rd10, %rd1, %rd5;
	mov.b32 	%r7, 1065353216;
	st.global.u32 	[%rd10], %r7;
	bra.uni 	$L__BB0_3;
$L__BB0_2:
	add.s64 	%rd8, %rd1, %rd5;
	mov.b32 	%r6, 0;
	st.global.u32 	[%rd8], %r6;
$L__BB0_3:
	ret;

}
	// .globl	_Z21condition_greaterthanPfS_i
.visible .entry _Z21condition_greaterthanPfS_i(
	.param .u64 .ptr .align 1 _Z21condition_greaterthanPfS_i_param_0,
	.param .u64 .ptr .align 1 _Z21condition_greaterthanPfS_i_param_1,
	.param .u32 _Z21condition_greaterthanPfS_i_param_2
)
{
	.reg .pred 	%p<2>;
	.reg .b32 	%r<8>;
	.reg .b32 	%f<3>;
	.reg .b64 	%rd<11>;

	ld.param.u64 	%rd2, [_Z21condition_greaterthanPfS_i_param_0];
	ld.param.u64 	%rd3, [_Z21condition_greaterthanPfS_i_param_1];
	ld.param.u32 	%r2, [_Z21condition_greaterthanPfS_i_param_2];
	cvta.to.global.u64 	%rd1, %rd3;
	cvta.to.global.u64 	%rd4, %rd2;
	mov.u32 	%r3, %ctaid.x;
	mov.u32 	%r4, %ntid.x;
	mov.u32 	%r5, %tid.x;
	mad.lo.s32 	%r1, %r3, %r4, %r5;
	mul.wide.s32 	%rd5, %r1, 4;
	add.s64 	%rd6, %rd4, %rd5;
	ld.global.f32 	%f1, [%rd6];
	cvt.rn.f32.s32 	%f2, %r2;
	setp.leu.f32 	%p1, %f1, %f2;
	@%p1 bra 	$L__BB1_2;
	add.s64 	%rd10, %rd1, %rd5;
	mov.b32 	%r7, 1065353216;
	st.global.u32 	[%rd10], %r7;
	bra.uni 	$L__BB1_3;
$L__BB1_2:
	add.s64 	%rd8, %rd1, %rd5;
	mov.b32 	%r6, 0;
	st.global.u32 	[%rd8], %r6;
$L__BB1_3:
	ret;

}
	// .globl	_Z18condition_lessthanPfS_i
.visible .entry _Z18condition_lessthanPfS_i(
	.param .u64 .ptr .align 1 _Z18condition_lessthanPfS_i_param_0,
	.param .u64 .ptr .align 1 _Z18condition_lessthanPfS_i_param_1,
	.param .u32 _Z18condition_lessthanPfS_i_param_2
)
{
	.reg .pred 	%p<2>;
	.reg .b32 	%r<8>;
	.reg .b32 	%f<3>;
	.reg .b64 	%rd<11>;

	ld.param.u64 	%rd2, [_Z18condition_lessthanPfS_i_param_0];
	ld.param.u64 	%rd3, [_Z18condition_lessthanPfS_i_param_1];
	ld.param.u32 	%r2, [_Z18condition_lessthanPfS_i_param_2];
	cvta.to.global.u64 	%rd1, %rd3;
	cvta.to.global.u64 	%rd4, %rd2;
	mov.u32 	%r3, %ctaid.x;
	mov.u32 	%r4, %ntid.x;
	mov.u32 	%r5, %tid.x;
	mad.lo.s32 	%r1, %r3, %r4, %r5;
	mul.wide.s32 	%rd5, %r1, 4;
	add.s64 	%rd6, %rd4, %rd5;
	ld.global.f32 	%f1, [%rd6];
	cvt.rn.f32.s32 	%f2, %r2;
	setp.geu.f32 	%p1, %f1, %f2;
	@%p1 bra 	$L__BB2_2;
	add.s64 	%rd10, %rd1, %rd5;
	mov.b32 	%r7, 1065353216;
	st.global.u32 	[%rd10], %r7;
	bra.uni 	$L__BB2_3;
$L__BB2_2:
	add.s64 	%rd8, %rd1, %rd5;
	mov.b32 	%r6, 0;
	st.global.u32 	[%rd8], %r6;
$L__BB2_3:
	ret;

}


// ===== COMPILED SASS (sm_100) =====

	.target	sm_100

	.elftype	@"ET_EXEC"


//--------------------- .note.nv.tkinfo           --------------------------
	.section	.note.nv.tkinfo,"",@"SHT_NOTE"
	.sectionflags	@"SHF_NOTE_NV_TKINFO"
	.tkinfo
        /*0018*/ 	.word	0x00000002
        /*0030*/ 	.string	""
        /*0030*/ 	.string	"ptxas"
        /*0030*/ 	.string	"Cuda compilation tools, release 13.0, V13.0.88"
        /*0030*/ 	.string	"Build cuda_13.0.r13.0/compiler.36424714_0"
        /*0030*/ 	.string	"-arch sm_100 -m 64 "



//--------------------- .note.nv.cuinfo           --------------------------
	.section	.note.nv.cuinfo,"",@"SHT_NOTE"
	.sectionflags	@"SHF_NOTE_NV_CUINFO"
        /*0018*/ 	.short	0x0002
        /*001a*/ 	.short	0x0064
        /*001c*/ 	.short	0x0082
	.zero		2


//--------------------- .nv.info                  --------------------------
	.section	.nv.info,"",@"SHT_CUDA_INFO"
	.align	4


	//----- nvinfo : EIATTR_REGCOUNT
	.align		4
        /*0000*/ 	.byte	0x04, 0x2f
        /*0002*/ 	.short	(.L_1 - .L_0)
	.align		4
.L_0:
        /*0004*/ 	.word	index@(_Z15condition_equalPfS_i)
        /*0008*/ 	.word	0x0000000c


	//----- nvinfo : EIATTR_FRAME_SIZE
	.align		4
.L_1:
        /*000c*/ 	.byte	0x04, 0x11
        /*000e*/ 	.short	(.L_3 - .L_2)
	.align		4
.L_2:
        /*0010*/ 	.word	index@(_Z15condition_equalPfS_i)
        /*0014*/ 	.word	0x00000000


	//----- nvinfo : EIATTR_REGCOUNT
	.align		4
.L_3:
        /*0018*/ 	.byte	0x04, 0x2f
        /*001a*/ 	.short	(.L_5 - .L_4)
	.align		4
.L_4:
        /*001c*/ 	.word	index@(_Z21condition_greaterthanPfS_i)
        /*0020*/ 	.word	0x0000000c


	//----- nvinfo : EIATTR_FRAME_SIZE
	.align		4
.L_5:
        /*0024*/ 	.byte	0x04, 0x11
        /*0026*/ 	.short	(.L_7 - .L_6)
	.align		4
.L_6:
        /*0028*/ 	.word	index@(_Z21condition_greaterthanPfS_i)
        /*002c*/ 	.word	0x00000000


	//----- nvinfo : EIATTR_REGCOUNT
	.align		4
.L_7:
        /*0030*/ 	.byte	0x04, 0x2f
        /*0032*/ 	.short	(.L_9 - .L_8)
	.align		4
.L_8:
        /*0034*/ 	.word	index@(_Z18condition_lessthanPfS_i)
        /*0038*/ 	.word	0x0000000c


	//----- nvinfo : EIATTR_FRAME_SIZE
	.align		4
.L_9:
        /*003c*/ 	.byte	0x04, 0x11
        /*003e*/ 	.short	(.L_11 - .L_10)
	.align		4
.L_10:
        /*0040*/ 	.word	index@(_Z18condition_lessthanPfS_i)
        /*0044*/ 	.word	0x00000000


	//----- nvinfo : EIATTR_MIN_STACK_SIZE
	.align		4
.L_11:
        /*0048*/ 	.byte	0x04, 0x12
        /*004a*/ 	.short	(.L_13 - .L_12)
	.align		4
.L_12:
        /*004c*/ 	.word	index@(_Z18condition_lessthanPfS_i)
        /*0050*/ 	.word	0x00000000


	//----- nvinfo : EIATTR_MIN_STACK_SIZE
	.align		4
.L_13:
        /*0054*/ 	.byte	0x04, 0x12
        /*0056*/ 	.short	(.L_15 - .L_14)
	.align		4
.L_14:
        /*0058*/ 	.word	index@(_Z21condition_greaterthanPfS_i)
        /*005c*/ 	.word	0x00000000


	//----- nvinfo : EIATTR_MIN_STACK_SIZE
	.align		4
.L_15:
        /*0060*/ 	.byte	0x04, 0x12
        /*0062*/ 	.short	(.L_17 - .L_16)
	.align		4
.L_16:
        /*0064*/ 	.word	index@(_Z15condition_equalPfS_i)
        /*0068*/ 	.word	0x00000000
.L_17:


//--------------------- .nv.compat                --------------------------
	.section	.nv.compat,"",@"SHT_CUDA_COMPAT_INFO"
	.align	4
        /*0000*/ 	.byte	0x02, 0x09, 0x00, 0x00, 0x02, 0x02, 0x01, 0x00, 0x02, 0x05, 0x05, 0x00, 0x03, 0x07, 0x01, 0x01
        /*0010*/ 	.byte	0x02, 0x03, 0x00, 0x00, 0x02, 0x06, 0x01, 0x00, 0x04, 0x0b, 0x08, 0x00, 0x09, 0x00, 0x00, 0x00
        /*0020*/ 	.byte	0x00, 0x00, 0x00, 0x00


//--------------------- .nv.info._Z18condition_lessthanPfS_i --------------------------
	.section	.nv.info._Z18condition_lessthanPfS_i,"",@"SHT_CUDA_INFO"
	.sectionflags	@""
	.align	4


	//----- nvinfo : EIATTR_CUDA_API_VERSION
	.align		4
        /*0000*/ 	.byte	0x04, 0x37
        /*0002*/ 	.short	(.L_19 - .L_18)
.L_18:
        /*0004*/ 	.word	0x00000082


	//----- nvinfo : EIATTR_KPARAM_INFO
	.align		4
.L_19:
        /*0008*/ 	.byte	0x04, 0x17
        /*000a*/ 	.short	(.L_21 - .L_20)
.L_20:
        /*000c*/ 	.word	0x00000000
        /*0010*/ 	.short	0x0002
        /*0012*/ 	.short	0x0010
        /*0014*/ 	.byte	0x00, 0xf0, 0x11, 0x00


	//----- nvinfo : EIATTR_KPARAM_INFO
	.align		4
.L_21:
        /*0018*/ 	.byte	0x04, 0x17
        /*001a*/ 	.short	(.L_23 - .L_22)
.L_22:
        /*001c*/ 	.word	0x00000000
        /*0020*/ 	.short	0x0001
        /*0022*/ 	.short	0x0008
        /*0024*/ 	.byte	0x00, 0xf5, 0x21, 0x00


	//----- nvinfo : EIATTR_KPARAM_INFO
	.align		4
.L_23:
        /*0028*/ 	.byte	0x04, 0x17
        /*002a*/ 	.short	(.L_25 - .L_24)
.L_24:
        /*002c*/ 	.word	0x00000000
        /*0030*/ 	.short	0x0000
        /*0032*/ 	.short	0x0000
        /*0034*/ 	.byte	0x00, 0xf5, 0x21, 0x00


	//----- nvinfo : EIATTR_SPARSE_MMA_MASK
	.align		4
.L_25:
        /*0038*/ 	.byte	0x03, 0x50
        /*003a*/ 	.short	0x0000


	//----- nvinfo : EIATTR_MAXREG_COUNT
	.align		4
        /*003c*/ 	.byte	0x03, 0x1b
        /*003e*/ 	.short	0x00ff


	//----- nvinfo : EIATTR_MERCURY_ISA_VERSION
	.align		4
        /*0040*/ 	.byte	0x03, 0x5f
        /*0042*/ 	.short	0x0101


	//----- nvinfo : EIATTR_VRC_CTA_INIT_COUNT
	.align		4
        /*0044*/ 	.byte	0x02, 0x4a
	.zero		1
	.zero		1


	//----- nvinfo : EIATTR_EXIT_INSTR_OFFSETS
	.align		4
        /*0048*/ 	.byte	0x04, 0x1c
        /*004a*/ 	.short	(.L_27 - .L_26)


	//   ....[0]....
.L_26:
        /*004c*/ 	.word	0x00000100


	//   ....[1]....
        /*0050*/ 	.word	0x00000140


	//----- nvinfo : EIATTR_CBANK_PARAM_SIZE
	.align		4
.L_27:
        /*0054*/ 	.byte	0x03, 0x19
        /*0056*/ 	.short	0x0014


	//----- nvinfo : EIATTR_PARAM_CBANK
	.align		4
        /*0058*/ 	.byte	0x04, 0x0a
        /*005a*/ 	.short	(.L_29 - .L_28)
	.align		4
.L_28:
        /*005c*/ 	.word	index@(.nv.constant0._Z18condition_lessthanPfS_i)
        /*0060*/ 	.short	0x0380
        /*0062*/ 	.short	0x0014


	//----- nvinfo : EIATTR_SW_WAR
	.align		4
.L_29:
        /*0064*/ 	.byte	0x04, 0x36
        /*0066*/ 	.short	(.L_31 - .L_30)
.L_30:
        /*0068*/ 	.word	0x00000008
.L_31:


//--------------------- .nv.info._Z21condition_greaterthanPfS_i --------------------------
	.section	.nv.info._Z21condition_greaterthanPfS_i,"",@"SHT_CUDA_INFO"
	.sectionflags	@""
	.align	4


	//----- nvinfo : EIATTR_CUDA_API_VERSION
	.align		4
        /*0000*/ 	.byte	0x04, 0x37
        /*0002*/ 	.short	(.L_33 - .L_32)
.L_32:
        /*0004*/ 	.word	0x00000082


	//----- nvinfo : EIATTR_KPARAM_INFO
	.align		4
.L_33:
        /*0008*/ 	.byte	0x04, 0x17
        /*000a*/ 	.short	(.L_35 - .L_34)
.L_34:
        /*000c*/ 	.word	0x00000000
        /*0010*/ 	.short	0x0002
        /*0012*/ 	.short	0x0010
        /*0014*/ 	.byte	0x00, 0xf0, 0x11, 0x00


	//----- nvinfo : EIATTR_KPARAM_INFO
	.align		4
.L_35:
        /*0018*/ 	.byte	0x04, 0x17
        /*001a*/ 	.short	(.L_37 - .L_36)
.L_36:
        /*001c*/ 	.word	0x00000000
        /*0020*/ 	.short	0x0001
        /*0022*/ 	.short	0x0008
        /*0024*/ 	.byte	0x00, 0xf5, 0x21, 0x00


	//----- nvinfo : EIATTR_KPARAM_INFO
	.align		4
.L_37:
        /*0028*/ 	.byte	0x04, 0x17
        /*002a*/ 	.short	(.L_39 - .L_38)
.L_38:
        /*002c*/ 	.word	0x00000000
        /*0030*/ 	.short	0x0000
        /*0032*/ 	.short	0x0000
        /*0034*/ 	.byte	0x00, 0xf5, 0x21, 0x00


	//----- nvinfo : EIATTR_SPARSE_MMA_MASK
	.align		4
.L_39:
        /*0038*/ 	.byte	0x03, 0x50
        /*003a*/ 	.short	0x0000


	//----- nvinfo : EIATTR_MAXREG_COUNT
	.align		4
        /*003c*/ 	.byte	0x03, 0x1b
        /*003e*/ 	.short	0x00ff


	//----- nvinfo : EIATTR_MERCURY_ISA_VERSION
	.align		4
        /*0040*/ 	.byte	0x03, 0x5f
        /*0042*/ 	.short	0x0101


	//----- nvinfo : EIATTR_VRC_CTA_INIT_COUNT
	.align		4
        /*0044*/ 	.byte	0x02, 0x4a
	.zero		1
	.zero		1


	//----- nvinfo : EIATTR_EXIT_INSTR_OFFSETS
	.align		4
        /*0048*/ 	.byte	0x04, 0x1c
        /*004a*/ 	.short	(.L_41 - .L_40)


	//   ....[0]....
.L_40:
        /*004c*/ 	.word	0x00000100


	//   ....[1]....
        /*0050*/ 	.word	0x00000140


	//----- nvinfo : EIATTR_CBANK_PARAM_SIZE
	.align		4
.L_41:
        /*0054*/ 	.byte	0x03, 0x19
        /*0056*/ 	.short	0x0014


	//----- nvinfo : EIATTR_PARAM_CBANK
	.align		4
        /*0058*/ 	.byte	0x04, 0x0a
        /*005a*/ 	.short	(.L_43 - .L_42)
	.align		4
.L_42:
        /*005c*/ 	.word	index@(.nv.constant0._Z21condition_greaterthanPfS_i)
        /*0060*/ 	.short	0x0380
        /*0062*/ 	.short	0x0014


	//----- nvinfo : EIATTR_SW_WAR
	.align		4
.L_43:
        /*0064*/ 	.byte	0x04, 0x36
        /*0066*/ 	.short	(.L_45 - .L_44)
.L_44:
        /*0068*/ 	.word	0x00000008
.L_45:


//--------------------- .nv.info._Z15condition_equalPfS_i --------------------------
	.section	.nv.info._Z15condition_equalPfS_i,"",@"SHT_CUDA_INFO"
	.sectionflags	@""
	.align	4


	//----- nvinfo : EIATTR_CUDA_API_VERSION
	.align		4
        /*0000*/ 	.byte	0x04, 0x37
        /*0002*/ 	.short	(.L_47 - .L_46)
.L_46:
        /*0004*/ 	.word	0x00000082


	//----- nvinfo : EIATTR_KPARAM_INFO
	.align		4
.L_47:
        /*0008*/ 	.byte	0x04, 0x17
        /*000a*/ 	.short	(.L_49 - .L_48)
.L_48:
        /*000c*/ 	.word	0x00000000
        /*0010*/ 	.short	0x0002
        /*0012*/ 	.short	0x0010
        /*0014*/ 	.byte	0x00, 0xf0, 0x11, 0x00


	//----- nvinfo : EIATTR_KPARAM_INFO
	.align		4
.L_49:
        /*0018*/ 	.byte	0x04, 0x17
        /*001a*/ 	.short	(.L_51 - .L_50)
.L_50:
        /*001c*/ 	.word	0x00000000
        /*0020*/ 	.short	0x0001
        /*0022*/ 	.short	0x0008
        /*0024*/ 	.byte	0x00, 0xf5, 0x21, 0x00


	//----- nvinfo : EIATTR_KPARAM_INFO
	.align		4
.L_51:
        /*0028*/ 	.byte	0x04, 0x17
        /*002a*/ 	.short	(.L_53 - .L_52)
.L_52:
        /*002c*/ 	.word	0x00000000
        /*0030*/ 	.short	0x0000
        /*0032*/ 	.short	0x0000
        /*0034*/ 	.byte	0x00, 0xf5, 0x21, 0x00


	//----- nvinfo : EIATTR_SPARSE_MMA_MASK
	.align		4
.L_53:
        /*0038*/ 	.byte	0x03, 0x50
        /*003a*/ 	.short	0x0000


	//----- nvinfo : EIATTR_MAXREG_COUNT
	.align		4
        /*003c*/ 	.byte	0x03, 0x1b
        /*003e*/ 	.short	0x00ff


	//----- nvinfo : EIATTR_MERCURY_ISA_VERSION
	.align		4
        /*0040*/ 	.byte	0x03, 0x5f
        /*0042*/ 	.short	0x0101


	//----- nvinfo : EIATTR_VRC_CTA_INIT_COUNT
	.align		4
        /*0044*/ 	.byte	0x02, 0x4a
	.zero		1
	.zero		1


	//----- nvinfo : EIATTR_EXIT_INSTR_OFFSETS
	.align		4
        /*0048*/ 	.byte	0x04, 0x1c
        /*004a*/ 	.short	(.L_55 - .L_54)


	//   ....[0]....
.L_54:
        /*004c*/ 	.word	0x00000100


	//   ....[1]....
        /*0050*/ 	.word	0x00000140


	//----- nvinfo : EIATTR_CBANK_PARAM_SIZE
	.align		4
.L_55:
        /*0054*/ 	.byte	0x03, 0x19
        /*0056*/ 	.short	0x0014


	//----- nvinfo : EIATTR_PARAM_CBANK
	.align		4
        /*0058*/ 	.byte	0x04, 0x0a
        /*005a*/ 	.short	(.L_57 - .L_56)
	.align		4
.L_56:
        /*005c*/ 	.word	index@(.nv.constant0._Z15condition_equalPfS_i)
        /*0060*/ 	.short	0x0380
        /*0062*/ 	.short	0x0014


	//----- nvinfo : EIATTR_SW_WAR
	.align		4
.L_57:
        /*0064*/ 	.byte	0x04, 0x36
        /*0066*/ 	.short	(.L_59 - .L_58)
.L_58:
        /*0068*/ 	.word	0x00000008
.L_59:


//--------------------- .nv.callgraph             --------------------------
	.section	.nv.callgraph,"",@"SHT_CUDA_CALLGRAPH"
	.align	4
	.sectionentsize	8
	.align		4
        /*0000*/ 	.word	0x00000000
	.align		4
        /*0004*/ 	.word	0xffffffff
	.align		4
        /*0008*/ 	.word	0x00000000
	.align		4
        /*000c*/ 	.word	0xfffffffe
	.align		4
        /*0010*/ 	.word	0x00000000
	.align		4
        /*0014*/ 	.word	0xfffffffd
	.align		4
        /*0018*/ 	.word	0x00000000
	.align		4
        /*001c*/ 	.word	0xfffffffc


//--------------------- .text._Z18condition_lessthanPfS_i --------------------------
	.section	.text._Z18condition_lessthanPfS_i,"ax",@progbits
	.align	128
        .global         _Z18condition_lessthanPfS_i
        .type           _Z18condition_lessthanPfS_i,@function
        .size           _Z18condition_lessthanPfS_i,(.L_x_3 - _Z18condition_lessthanPfS_i)
        .other          _Z18condition_lessthanPfS_i,@"STO_CUDA_ENTRY STV_DEFAULT"
_Z18condition_lessthanPfS_i:
.text._Z18condition_lessthanPfS_i:
[----:B------:R-:W-:Y:S01]  /*0000*/  LDC R1, c[0x0][0x37c] ;  /* 0x0000df00ff017b82 */ /* 0x000fe20000000800 */
[----:B------:R-:W0:Y:S07]  /*0010*/  S2R R0, SR_TID.X ;  /* 0x0000000000007919 */ /* 0x000e2e0000002100 */
[----:B------:R-:W0:Y:S01]  /*0020*/  S2UR UR6, SR_CTAID.X ;  /* 0x00000000000679c3 */ /* 0x000e220000002500 */
[----:B------:R-:W1:Y:S07]  /*0030*/  LDCU.64 UR4, c[0x0][0x358] ;  /* 0x00006b00ff0477ac */ /* 0x000e6e0008000a00 */
[----:B------:R-:W0:Y:S08]  /*0040*/  LDC R7, c[0x0][0x360] ;  /* 0x0000d800ff077b82 */ /* 0x000e300000000800 */
[----:B------:R-:W2:Y:S01]  /*0050*/  LDC.64 R2, c[0x0][0x380] ;  /* 0x0000e000ff027b82 */ /* 0x000ea20000000a00 */
[----:B0-----:R-:W-:Y:S01]  /*0060*/  IMAD R7, R7, UR6, R0 ;  /* 0x0000000607077c24 */ /* 0x001fe2000f8e0200 */
[----:B------:R-:W0:Y:S03]  /*0070*/  LDCU UR6, c[0x0][0x390] ;  /* 0x00007200ff0677ac */ /* 0x000e260008000800 */
[----:B--2---:R-:W-:-:S06]  /*0080*/  IMAD.WIDE R2, R7, 0x4, R2 ;  /* 0x0000000407027825 */ /* 0x004fcc00078e0202 */
[----:B-1----:R-:W2:Y:S01]  /*0090*/  LDG.E R2, desc[UR4][R2.64] ;  /* 0x0000000402027981 */ /* 0x002ea2000c1e1900 */
[----:B0-----:R-:W-:-:S04]  /*00a0*/  I2FP.F32.S32 R5, UR6 ;  /* 0x0000000600057c45 */ /* 0x001fc80008201400 */
[----:B--2---:R-:W-:-:S13]  /*00b0*/  FSETP.GEU.AND P0, PT, R2, R5, PT ;  /* 0x000000050200720b */ /* 0x004fda0003f0e000 */
[----:B------:R-:W0:Y:S01]  /*00c0*/  @!P0 LDC.64 R4, c[0x0][0x388] ;  /* 0x0000e200ff048b82 */ /* 0x000e220000000a00 */
[----:B------:R-:W-:Y:S01]  /*00d0*/  @!P0 MOV R9, 0x3f800000 ;  /* 0x3f80000000098802 */ /* 0x000fe20000000f00 */
[----:B0-----:R-:W-:-:S05]  /*00e0*/  @!P0 IMAD.WIDE R4, R7, 0x4, R4 ;  /* 0x0000000407048825 */ /* 0x001fca00078e0204 */
[----:B------:R0:W-:Y:S01]  /*00f0*/  @!P0 STG.E desc[UR4][R4.64], R9 ;  /* 0x0000000904008986 */ /* 0x0001e2000c101904 */
[----:B------:R-:W-:Y:S05]  /*0100*/  @!P0 EXIT ;  /* 0x000000000000894d */ /* 0x000fea0003800000 */
[----:B------:R-:W1:Y:S02]  /*0110*/  LDC.64 R2, c[0x0][0x388] ;  /* 0x0000e200ff027b82 */ /* 0x000e640000000a00 */
[----:B-1----:R-:W-:-:S05]  /*0120*/  IMAD.WIDE R2, R7, 0x4, R2 ;  /* 0x0000000407027825 */ /* 0x002fca00078e0202 */
[----:B------:R-:W-:Y:S01]  /*0130*/  STG.E desc[UR4][R2.64], RZ ;  /* 0x000000ff02007986 */ /* 0x000fe2000c101904 */
[----:B------:R-:W-:Y:S05]  /*0140*/  EXIT ;  /* 0x000000000000794d */ /* 0x000fea0003800000 */
.L_x_0:
[----:B------:R-:W-:-:S00]  /*0150*/  BRA `(.L_x_0) ;  /* 0xfffffffc00fc7947 */ /* 0x000fc0000383ffff */
[----:B------:R-:W-:-:S00]  /*0160*/  NOP ;  /* 0x0000000000007918 */ /* 0x000fc00000000000 */
        /* <DEDUP_REMOVED lines=9> */
.L_x_3:


//--------------------- .text._Z21condition_greaterthanPfS_i --------------------------
	.section	.text._Z21condition_greaterthanPfS_i,"ax",@progbits
	.align	128
        .global         _Z21condition_greaterthanPfS_i
        .type           _Z21condition_greaterthanPfS_i,@function
        .size           _Z21condition_greaterthanPfS_i,(.L_x_4 - _Z21condition_greaterthanPfS_i)
        .other          _Z21condition_greaterthanPfS_i,@"STO_CUDA_ENTRY STV_DEFAULT"
_Z21condition_greaterthanPfS_i:
.text._Z21condition_greaterthanPfS_i:
        /* <DEDUP_REMOVED lines=11> */
[----:B--2---:R-:W-:-:S13]  /*00b0*/  FSETP.GT.AND P0, PT, R2, R5, PT ;  /* 0x000000050200720b */ /* 0x004fda0003f04000 */
[----:B------:R-:W0:Y:S01]  /*00c0*/  @P0 LDC.64 R4, c[0x0][0x388] ;  /* 0x0000e200ff040b82 */ /* 0x000e220000000a00 */
[----:B------:R-:W-:Y:S01]  /*00d0*/  @P0 MOV R9, 0x3f800000 ;  /* 0x3f80000000090802 */ /* 0x000fe20000000f00 */
[----:B0-----:R-:W-:-:S05]  /*00e0*/  @P0 IMAD.WIDE R4, R7, 0x4, R4 ;  /* 0x0000000407040825 */ /* 0x001fca00078e0204 */
[----:B------:R0:W-:Y:S01]  /*00f0*/  @P0 STG.E desc[UR4][R4.64], R9 ;  /* 0x0000000904000986 */ /* 0x0001e2000c101904 */
[----:B------:R-:W-:Y:S05]  /*0100*/  @P0 EXIT ;  /* 0x000000000000094d */ /* 0x000fea0003800000 */
[----:B------:R-:W1:Y:S02]  /*0110*/  LDC.64 R2, c[0x0][0x388] ;  /* 0x0000e200ff027b82 */ /* 0x000e640000000a00 */
[----:B-1----:R-:W-:-:S05]  /*0120*/  IMAD.WIDE R2, R7, 0x4, R2 ;  /* 0x0000000407027825 */ /* 0x002fca00078e0202 */
[----:B------:R-:W-:Y:S01]  /*0130*/  STG.E desc[UR4][R2.64], RZ ;  /* 0x000000ff02007986 */ /* 0x000fe2000c101904 */
[----:B------:R-:W-:Y:S05]  /*0140*/  EXIT ;  /* 0x000000000000794d */ /* 0x000fea0003800000 */
.L_x_1:
        /* <DEDUP_REMOVED lines=11> */
.L_x_4:


//--------------------- .text._Z15condition_equalPfS_i --------------------------
	.section	.text._Z15condition_equalPfS_i,"ax",@progbits
	.align	128
        .global         _Z15condition_equalPfS_i
        .type           _Z15condition_equalPfS_i,@function
        .size           _Z15condition_equalPfS_i,(.L_x_5 - _Z15condition_equalPfS_i)
        .other          _Z15condition_equalPfS_i,@"STO_CUDA_ENTRY STV_DEFAULT"
_Z15condition_equalPfS_i:
.text._Z15condition_equalPfS_i:
        /* <DEDUP_REMOVED lines=11> */
[----:B--2---:R-:W-:-:S13]  /*00b0*/  FSETP.NEU.AND P0, PT, R2, R5, PT ;  /* 0x000000050200720b */ /* 0x004fda0003f0d000 */
        /* <DEDUP_REMOVED lines=9> */
.L_x_2:
        /* <DEDUP_REMOVED lines=11> */
.L_x_5:


//--------------------- .nv.shared.reserved.0     --------------------------
	.section	.nv.shared.reserved.0,"aw",@nobits
	.weak		__nv_reservedSMEM_offset_0_alias
	.size		__nv_reservedSMEM_offset_0_alias, 0, 64
	.other		__nv_reservedSMEM_offset_0_alias,@"STO_CUDA_RESERVED_SHARED STV_DEFAULT"
__nv_reservedSMEM_offset_0_alias:
	.zero		0
	.zero		64


//--------------------- .nv.constant0._Z18condition_lessthanPfS_i --------------------------
	.section	.nv.constant0._Z18condition_lessthanPfS_i,"a",@progbits
	.sectionflags	@""
	.align	4
.nv.constant0._Z18condition_lessthanPfS_i:
	.zero		916


//--------------------- .nv.constant0._Z21condition_greaterthanPfS_i --------------------------
	.section	.nv.constant0._Z21condition_greaterthanPfS_i,"a",@progbits
	.sectionflags	@""
	.align	4
.nv.constant0._Z21condition_greaterthanPfS_i:
	.zero		916


//--------------------- .nv.constant0._Z15condition_equalPfS_i --------------------------
	.section	.nv.constant0._Z15condition_equalPfS_i,"a",@progbits
	.sectionflags	@""
	.align	4
.nv.constant0._Z15condition_equalPfS_i:
	.zero		916


//--------------------- SYMBOLS --------------------------

	.type		.nv.reservedSmem.offset0,@object
	.size		.nv.reservedSmem.offset0,0x4
